//
// Generated by NVIDIA NVVM Compiler
//
// Compiler Build ID: CL-36424714
// Cuda compilation tools, release 13.0, V13.0.88
// Based on NVVM 20.0.0
//

.version 9.0
.target sm_100
.address_size 64

	// .globl	_Z11convolutionPfS_x

.visible .entry _Z11convolutionPfS_x(
	.param .u64 .ptr .align 1 _Z11convolutionPfS_x_param_0,
	.param .u64 .ptr .align 1 _Z11convolutionPfS_x_param_1,
	.param .u64 _Z11convolutionPfS_x_param_2
)
{
	.reg .pred 	%p<17>;
	.reg .b32 	%r<34>;
	.reg .b32 	%f<55>;
	.reg .b64 	%rd<60>;

	ld.param.u64 	%rd21, [_Z11convolutionPfS_x_param_0];
	ld.param.u64 	%rd22, [_Z11convolutionPfS_x_param_1];
	ld.param.u64 	%rd20, [_Z11convolutionPfS_x_param_2];
	cvta.to.global.u64 	%rd1, %rd22;
	cvta.to.global.u64 	%rd2, %rd21;
	cvt.u32.u64 	%r17, %rd20;
	add.s32 	%r1, %r17, 2;
	add.s64 	%rd3, %rd20, 2;
	mov.u32 	%r18, %ntid.x;
	cvt.u64.u32 	%rd4, %r18;
	and.b64  	%rd23, %rd3, -4294967296;
	setp.ne.s64 	%p2, %rd23, 0;
	@%p2 bra 	$L__BB0_2;
	cvt.u32.u64 	%r19, %rd4;
	cvt.u32.u64 	%r20, %rd3;
	div.u32 	%r21, %r20, %r19;
	cvt.u64.u32 	%rd57, %r21;
	bra.uni 	$L__BB0_3;
$L__BB0_2:
	div.s64 	%rd57, %rd3, %rd4;
$L__BB0_3:
	cvt.u32.u64 	%r22, %rd57;
	mov.u32 	%r23, %tid.x;
	mul.lo.s32 	%r29, %r23, %r22;
	add.s32 	%r3, %r29, %r22;
	setp.ge.u32 	%p3, %r29, %r3;
	setp.lt.s64 	%p4, %rd20, 0;
	or.pred  	%p5, %p3, %p4;
	@%p5 bra 	$L__BB0_15;
	add.s64 	%rd24, %rd20, 1;
	and.b64  	%rd8, %rd24, -2;
	and.b64  	%rd9, %rd20, 1;
	add.s64 	%rd10, %rd1, 4;
	mul.wide.s32 	%rd11, %r1, 4;
	mul.wide.s32 	%rd12, %r1, 8;
$L__BB0_5:
	setp.eq.s64 	%p6, %rd20, 0;
	setp.lt.s32 	%p7, %r29, 1;
	cvt.s64.s32 	%rd25, %r29;
	setp.lt.s64 	%p8, %rd20, %rd25;
	or.pred  	%p1, %p7, %p8;
	add.s32 	%r25, %r29, -1;
	mul.lo.s32 	%r5, %r25, %r1;
	mul.lo.s32 	%r6, %r29, %r1;
	add.s32 	%r29, %r29, 1;
	add.s32 	%r8, %r6, %r1;
	mov.b32 	%r33, 0;
	@%p6 bra 	$L__BB0_12;
	add.s64 	%rd59, %rd2, -4;
	add.s32 	%r31, %r1, %r5;
	mov.b32 	%r33, 0;
	mov.u32 	%r30, %r5;
	mov.u64 	%rd58, %rd8;
$L__BB0_7:
	mul.wide.s32 	%rd26, %r31, 4;
	add.s64 	%rd16, %rd10, %rd26;
	mul.wide.s32 	%rd27, %r30, 4;
	add.s64 	%rd17, %rd2, %rd27;
	setp.eq.s32 	%p9, %r33, 0;
	or.pred  	%p10, %p1, %p9;
	@%p10 bra 	$L__BB0_9;
	mul.wide.s32 	%rd28, %r5, 4;
	add.s64 	%rd29, %rd59, %rd28;
	ld.global.f32 	%f1, [%rd29];
	add.f32 	%f2, %f1, 0f00000000;
	ld.global.f32 	%f3, [%rd17];
	add.f32 	%f4, %f2, %f3;
	ld.global.f32 	%f5, [%rd17+4];
	add.f32 	%f6, %f4, %f5;
	mul.wide.s32 	%rd30, %r6, 4;
	add.s64 	%rd31, %rd59, %rd30;
	ld.global.f32 	%f7, [%rd31];
	add.f32 	%f8, %f6, %f7;
	add.s64 	%rd32, %rd17, %rd11;
	ld.global.f32 	%f9, [%rd32];
	add.f32 	%f10, %f8, %f9;
	ld.global.f32 	%f11, [%rd32+4];
	add.f32 	%f12, %f10, %f11;
	mul.wide.s32 	%rd33, %r8, 4;
	add.s64 	%rd34, %rd59, %rd33;
	ld.global.f32 	%f13, [%rd34];
	add.f32 	%f14, %f12, %f13;
	add.s64 	%rd35, %rd17, %rd12;
	ld.global.f32 	%f15, [%rd35];
	add.f32 	%f16, %f14, %f15;
	ld.global.f32 	%f17, [%rd35+4];
	add.f32 	%f18, %f16, %f17;
	st.global.f32 	[%rd16+-4], %f18;
$L__BB0_9:
	@%p1 bra 	$L__BB0_11;
	ld.global.f32 	%f19, [%rd17];
	add.f32 	%f20, %f19, 0f00000000;
	ld.global.f32 	%f21, [%rd17+4];
	add.f32 	%f22, %f20, %f21;
	ld.global.f32 	%f23, [%rd17+8];
	add.f32 	%f24, %f22, %f23;
	add.s64 	%rd36, %rd17, %rd11;
	ld.global.f32 	%f25, [%rd36];
	add.f32 	%f26, %f24, %f25;
	ld.global.f32 	%f27, [%rd36+4];
	add.f32 	%f28, %f26, %f27;
	ld.global.f32 	%f29, [%rd36+8];
	add.f32 	%f30, %f28, %f29;
	add.s64 	%rd37, %rd17, %rd12;
	ld.global.f32 	%f31, [%rd37];
	add.f32 	%f32, %f30, %f31;
	ld.global.f32 	%f33, [%rd37+4];
	add.f32 	%f34, %f32, %f33;
	ld.global.f32 	%f35, [%rd37+8];
	add.f32 	%f36, %f34, %f35;
	st.global.f32 	[%rd16], %f36;
$L__BB0_11:
	add.s32 	%r33, %r33, 2;
	add.s64 	%rd59, %rd59, 8;
	add.s64 	%rd58, %rd58, -2;
	add.s32 	%r31, %r31, 2;
	add.s32 	%r30, %r30, 2;
	setp.ne.s64 	%p11, %rd58, 0;
	@%p11 bra 	$L__BB0_7;
$L__BB0_12:
	setp.ne.s64 	%p12, %rd9, 0;
	setp.eq.s32 	%p13, %r33, 0;
	or.pred  	%p14, %p1, %p13;
	or.pred  	%p15, %p12, %p14;
	@%p15 bra 	$L__BB0_14;
	cvt.s64.s32 	%rd38, %r5;
	cvt.s64.s32 	%rd39, %r33;
	add.s64 	%rd40, %rd39, %rd38;
	shl.b64 	%rd41, %rd40, 2;
	add.s64 	%rd42, %rd2, %rd41;
	ld.global.f32 	%f37, [%rd42+-4];
	add.f32 	%f38, %f37, 0f00000000;
	add.s32 	%r27, %r33, %r5;
	mul.wide.s32 	%rd43, %r27, 4;
	add.s64 	%rd44, %rd2, %rd43;
	ld.global.f32 	%f39, [%rd44];
	add.f32 	%f40, %f38, %f39;
	ld.global.f32 	%f41, [%rd44+4];
	add.f32 	%f42, %f40, %f41;
	cvt.s64.s32 	%rd45, %r6;
	add.s64 	%rd46, %rd39, %rd45;
	shl.b64 	%rd47, %rd46, 2;
	add.s64 	%rd48, %rd2, %rd47;
	ld.global.f32 	%f43, [%rd48+-4];
	add.f32 	%f44, %f42, %f43;
	add.s32 	%r28, %r27, %r1;
	add.s64 	%rd49, %rd44, %rd11;
	ld.global.f32 	%f45, [%rd49];
	add.f32 	%f46, %f44, %f45;
	ld.global.f32 	%f47, [%rd49+4];
	add.f32 	%f48, %f46, %f47;
	cvt.s64.s32 	%rd50, %r8;
	add.s64 	%rd51, %rd39, %rd50;
	shl.b64 	%rd52, %rd51, 2;
	add.s64 	%rd53, %rd2, %rd52;
	ld.global.f32 	%f49, [%rd53+-4];
	add.f32 	%f50, %f48, %f49;
	add.s64 	%rd54, %rd49, %rd11;
	ld.global.f32 	%f51, [%rd54];
	add.f32 	%f52, %f50, %f51;
	ld.global.f32 	%f53, [%rd54+4];
	add.f32 	%f54, %f52, %f53;
	mul.wide.s32 	%rd55, %r28, 4;
	add.s64 	%rd56, %rd1, %rd55;
	st.global.f32 	[%rd56], %f54;
$L__BB0_14:
	setp.ne.s32 	%p16, %r29, %r3;
	@%p16 bra 	$L__BB0_5;
$L__BB0_15:
	ret;

}


// ===== COMPILED SASS (sm_100) =====

	.target	sm_100

	.elftype	@"ET_EXEC"


//--------------------- .note.nv.tkinfo           --------------------------
	.section	.note.nv.tkinfo,"",@"SHT_NOTE"
	.sectionflags	@"SHF_NOTE_NV_TKINFO"
	.tkinfo
        /*0018*/ 	.word	0x00000002
        /*0030*/ 	.string	""
        /*0030*/ 	.string	"ptxas"
        /*0030*/ 	.string	"Cuda compilation tools, release 13.0, V13.0.88"
        /*0030*/ 	.string	"Build cuda_13.0.r13.0/compiler.36424714_0"
        /*0030*/ 	.string	"-arch sm_100 -m 64 "



//--------------------- .note.nv.cuinfo           --------------------------
	.section	.note.nv.cuinfo,"",@"SHT_NOTE"
	.sectionflags	@"SHF_NOTE_NV_CUINFO"
        /*0018*/ 	.short	0x0002
        /*001a*/ 	.short	0x0064
        /*001c*/ 	.short	0x0082
	.zero		2


//--------------------- .nv.info                  --------------------------
	.section	.nv.info,"",@"SHT_CUDA_INFO"
	.align	4


	//----- nvinfo : EIATTR_REGCOUNT
	.align		4
        /*0000*/ 	.byte	0x04, 0x2f
        /*0002*/ 	.short	(.L_1 - .L_0)
	.align		4
.L_0:
        /*0004*/ 	.word	index@(_Z11convolutionPfS_x)
        /*0008*/ 	.word	0x00000020


	//----- nvinfo : EIATTR_FRAME_SIZE
	.align		4
.L_1:
        /*000c*/ 	.byte	0x04, 0x11
        /*000e*/ 	.short	(.L_3 - .L_2)
	.align		4
.L_2:
        /*0010*/ 	.word	index@($__internal_0_$__cuda_sm20_div_s64)
        /*0014*/ 	.word	0x00000000


	//----- nvinfo : EIATTR_FRAME_SIZE
	.align		4
.L_3:
        /*0018*/ 	.byte	0x04, 0x11
        /*001a*/ 	.short	(.L_5 - .L_4)
	.align		4
.L_4:
        /*001c*/ 	.word	index@(_Z11convolutionPfS_x)
        /*0020*/ 	.word	0x00000000


	//----- nvinfo : EIATTR_MIN_STACK_SIZE
	.align		4
.L_5:
        /*0024*/ 	.byte	0x04, 0x12
        /*0026*/ 	.short	(.L_7 - .L_6)
	.align		4
.L_6:
        /*0028*/ 	.word	index@(_Z11convolutionPfS_x)
        /*002c*/ 	.word	0x00000000
.L_7:


//--------------------- .nv.compat                --------------------------
	.section	.nv.compat,"",@"SHT_CUDA_COMPAT_INFO"
	.align	4
        /*0000*/ 	.byte	0x02, 0x09, 0x00, 0x00, 0x02, 0x02, 0x01, 0x00, 0x02, 0x05, 0x05, 0x00, 0x03, 0x07, 0x01, 0x01
        /*0010*/ 	.byte	0x02, 0x03, 0x00, 0x00, 0x02, 0x06, 0x01, 0x00, 0x04, 0x0b, 0x08, 0x00, 0x09, 0x00, 0x00, 0x00
        /*0020*/ 	.byte	0x00, 0x00, 0x00, 0x00


//--------------------- .nv.info._Z11convolutionPfS_x --------------------------
	.section	.nv.info._Z11convolutionPfS_x,"",@"SHT_CUDA_INFO"
	.sectionflags	@""
	.align	4


	//----- nvinfo : EIATTR_CUDA_API_VERSION
	.align		4
        /*0000*/ 	.byte	0x04, 0x37
        /*0002*/ 	.short	(.L_9 - .L_8)
.L_8:
        /*0004*/ 	.word	0x00000082


	//----- nvinfo : EIATTR_KPARAM_INFO
	.align		4
.L_9:
        /*0008*/ 	.byte	0x04, 0x17
        /*000a*/ 	.short	(.L_11 - .L_10)
.L_10:
        /*000c*/ 	.word	0x00000000
        /*0010*/ 	.short	0x0002
        /*0012*/ 	.short	0x0010
        /*0014*/ 	.byte	0x00, 0xf0, 0x21, 0x00


	//----- nvinfo : EIATTR_KPARAM_INFO
	.align		4
.L_11:
        /*0018*/ 	.byte	0x04, 0x17
        /*001a*/ 	.short	(.L_13 - .L_12)
.L_12:
        /*001c*/ 	.word	0x00000000
        /*0020*/ 	.short	0x0001
        /*0022*/ 	.short	0x0008
        /*0024*/ 	.byte	0x00, 0xf5, 0x21, 0x00


	//----- nvinfo : EIATTR_KPARAM_INFO
	.align		4
.L_13:
        /*0028*/ 	.byte	0x04, 0x17
        /*002a*/ 	.short	(.L_15 - .L_14)
.L_14:
        /*002c*/ 	.word	0x00000000
        /*0030*/ 	.short	0x0000
        /*0032*/ 	.short	0x0000
        /*0034*/ 	.byte	0x00, 0xf5, 0x21, 0x00


	//----- nvinfo : EIATTR_SPARSE_MMA_MASK
	.align		4
.L_15:
        /*0038*/ 	.byte	0x03, 0x50
        /*003a*/ 	.short	0x0000


	//----- nvinfo : EIATTR_MAXREG_COUNT
	.align		4
        /*003c*/ 	.byte	0x03, 0x1b
        /*003e*/ 	.short	0x00ff


	//----- nvinfo : EIATTR_MERCURY_ISA_VERSION
	.align		4
        /*0040*/ 	.byte	0x03, 0x5f
        /*0042*/ 	.short	0x0101


	//----- nvinfo : EIATTR_VRC_CTA_INIT_COUNT
	.align		4
        /*0044*/ 	.byte	0x02, 0x4a
	.zero		1
	.zero		1


	//----- nvinfo : EIATTR_EXIT_INSTR_OFFSETS
	.align		4
        /*0048*/ 	.byte	0x04, 0x1c
        /*004a*/ 	.short	(.L_17 - .L_16)


	//   ....[0]....
.L_16:
        /*004c*/ 	.word	0x00000230


	//   ....[1]....
        /*0050*/ 	.word	0x00000b90


	//----- nvinfo : EIATTR_CRS_STACK_SIZE
	.align		4
.L_17:
        /*0054*/ 	.byte	0x04, 0x1e
        /*0056*/ 	.short	(.L_19 - .L_18)
.L_18:
        /*0058*/ 	.word	0x00000000


	//----- nvinfo : EIATTR_CBANK_PARAM_SIZE
	.align		4
.L_19:
        /*005c*/ 	.byte	0x03, 0x19
        /*005e*/ 	.short	0x0018


	//----- nvinfo : EIATTR_PARAM_CBANK
	.align		4
        /*0060*/ 	.byte	0x04, 0x0a
        /*0062*/ 	.short	(.L_21 - .L_20)
	.align		4
.L_20:
        /*0064*/ 	.word	index@(.nv.constant0._Z11convolutionPfS_x)
        /*0068*/ 	.short	0x0380
        /*006a*/ 	.short	0x0018


	//----- nvinfo : EIATTR_SW_WAR
	.align		4
.L_21:
        /*006c*/ 	.byte	0x04, 0x36
        /*006e*/ 	.short	(.L_23 - .L_22)
.L_22:
        /*0070*/ 	.word	0x00000008
.L_23:


//--------------------- .nv.callgraph             --------------------------
	.section	.nv.callgraph,"",@"SHT_CUDA_CALLGRAPH"
	.align	4
	.sectionentsize	8
	.align		4
        /*0000*/ 	.word	0x00000000
	.align		4
        /*0004*/ 	.word	0xffffffff
	.align		4
        /*0008*/ 	.word	0x00000000
	.align		4
        /*000c*/ 	.word	0xfffffffe
	.align		4
        /*0010*/ 	.word	0x00000000
	.align		4
        /*0014*/ 	.word	0xfffffffd
	.align		4
        /*0018*/ 	.word	0x00000000
	.align		4
        /*001c*/ 	.word	0xfffffffc


//--------------------- .text._Z11convolutionPfS_x --------------------------
	.section	.text._Z11convolutionPfS_x,"ax",@progbits
	.align	128
        .global         _Z11convolutionPfS_x
        .type           _Z11convolutionPfS_x,@function
        .size           _Z11convolutionPfS_x,(.L_x_12 - _Z11convolutionPfS_x)
        .other          _Z11convolutionPfS_x,@"STO_CUDA_ENTRY STV_DEFAULT"
_Z11convolutionPfS_x:
.text._Z11convolutionPfS_x:
[----:B------:R-:W-:Y:S01]  /*0000*/  LDC R1, c[0x0][0x37c] ;  /* 0x0000df00ff017b82 */ /* 0x000fe20000000800 */
[----:B------:R-:W0:Y:S07]  /*0010*/  LDCU.64 UR4, c[0x0][0x390] ;  /* 0x00007200ff0477ac */ /* 0x000e2e0008000a00 */
[----:B------:R-:W1:Y:S01]  /*0020*/  LDC R0, c[0x0][0x360] ;  /* 0x0000d800ff007b82 */ /* 0x000e620000000800 */
[----:B0-----:R-:W-:-:S04]  /*0030*/  UIADD3 UR4, UP0, UPT, UR4, 0x2, URZ ;  /* 0x0000000204047890 */ /* 0x001fc8000ff1e0ff */
[----:B------:R-:W-:-:S04]  /*0040*/  UIADD3.X UR5, UPT, UPT, URZ, UR5, URZ, UP0, !UPT ;  /* 0x00000005ff057290 */ /* 0x000fc800087fe4ff */
[----:B------:R-:W-:-:S09]  /*0050*/  UISETP.NE.U32.AND UP0, UPT, UR5, URZ, UPT ;  /* 0x000000ff0500728c */ /* 0x000fd2000bf05070 */
[----:B------:R-:W-:Y:S05]  /*0060*/  BRA.U UP0, `(.L_x_0) ;  /* 0x00000001004c7547 */ /* 0x000fea000b800000 */
[----:B-1----:R-:W0:Y:S01]  /*0070*/  I2F.U32.RP R4, R0 ;  /* 0x0000000000047306 */ /* 0x002e220000209000 */
[----:B------:R-:W-:-:S07]  /*0080*/  ISETP.NE.U32.AND P2, PT, R0, RZ, PT ;  /* 0x000000ff0000720c */ /* 0x000fce0003f45070 */
[----:B0-----:R-:W0:Y:S02]  /*0090*/  MUFU.RCP R4, R4 ;  /* 0x0000000400047308 */ /* 0x001e240000001000 */
[----:B0-----:R-:W-:-:S06]  /*00a0*/  IADD3 R2, PT, PT, R4, 0xffffffe, RZ ;  /* 0x0ffffffe04027810 */ /* 0x001fcc0007ffe0ff */
[----:B------:R0:W1:Y:S02]  /*00b0*/  F2I.FTZ.U32.TRUNC.NTZ R3, R2 ;  /* 0x0000000200037305 */ /* 0x000064000021f000 */
[----:B0-----:R-:W-:Y:S02]  /*00c0*/  HFMA2 R2, -RZ, RZ, 0, 0 ;  /* 0x00000000ff027431 */ /* 0x001fe400000001ff */
[----:B-1----:R-:W-:-:S04]  /*00d0*/  IMAD.MOV R5, RZ, RZ, -R3 ;  /* 0x000000ffff057224 */ /* 0x002fc800078e0a03 */
[----:B------:R-:W-:-:S04]  /*00e0*/  IMAD R5, R5, R0, RZ ;  /* 0x0000000005057224 */ /* 0x000fc800078e02ff */
[----:B------:R-:W-:-:S06]  /*00f0*/  IMAD.HI.U32 R3, R3, R5, R2 ;  /* 0x0000000503037227 */ /* 0x000fcc00078e0002 */
[----:B------:R-:W-:-:S04]  /*0100*/  IMAD.HI.U32 R3, R3, UR4, RZ ;  /* 0x0000000403037c27 */ /* 0x000fc8000f8e00ff */
[----:B------:R-:W-:-:S04]  /*0110*/  IMAD.MOV R5, RZ, RZ, -R3 ;  /* 0x000000ffff057224 */ /* 0x000fc800078e0a03 */
[----:B------:R-:W-:-:S05]  /*0120*/  IMAD R5, R0, R5, UR4 ;  /* 0x0000000400057e24 */ /* 0x000fca000f8e0205 */
[----:B------:R-:W-:-:S13]  /*0130*/  ISETP.GE.U32.AND P0, PT, R5, R0, PT ;  /* 0x000000000500720c */ /* 0x000fda0003f06070 */
[----:B------:R-:W-:Y:S01]  /*0140*/  @P0 IADD3 R5, PT, PT, R5, -R0, RZ ;  /* 0x8000000005050210 */ /* 0x000fe20007ffe0ff */
[----:B------:R-:W-:-:S03]  /*0150*/  @P0 VIADD R3, R3, 0x1 ;  /* 0x0000000103030836 */ /* 0x000fc60000000000 */
[----:B------:R-:W-:-:S13]  /*0160*/  ISETP.GE.U32.AND P1, PT, R5, R0, PT ;  /* 0x000000000500720c */ /* 0x000fda0003f26070 */
[----:B------:R-:W-:Y:S02]  /*0170*/  @P1 IADD3 R3, PT, PT, R3, 0x1, RZ ;  /* 0x0000000103031810 */ /* 0x000fe40007ffe0ff */
[----:B------:R-:W-:Y:S01]  /*0180*/  @!P2 LOP3.LUT R3, RZ, R0, RZ, 0x33, !PT ;  /* 0x00000000ff03a212 */ /* 0x000fe200078e33ff */
[----:B------:R-:W-:Y:S06]  /*0190*/  BRA `(.L_x_1) ;  /* 0x00000000000c7947 */ /* 0x000fec0003800000 */
.L_x_0:
[----:B------:R-:W-:-:S07]  /*01a0*/  MOV R2, 0x1c0 ;  /* 0x000001c000027802 */ /* 0x000fce0000000f00 */
[----:B-1----:R-:W-:Y:S05]  /*01b0*/  CALL.REL.NOINC `($__internal_0_$__cuda_sm20_div_s64) ;  /* 0x0000000800787944 */ /* 0x002fea0003c00000 */
[----:B------:R-:W-:-:S07]  /*01c0*/  IMAD.MOV.U32 R3, RZ, RZ, R0 ;  /* 0x000000ffff037224 */ /* 0x000fce00078e0000 */
.L_x_1:
[----:B------:R-:W0:Y:S01]  /*01d0*/  S2R R0, SR_TID.X ;  /* 0x0000000000007919 */ /* 0x000e220000002100 */
[----:B------:R-:W1:Y:S02]  /*01e0*/  LDC.64 R6, c[0x0][0x390] ;  /* 0x0000e400ff067b82 */ /* 0x000e640000000a00 */
[----:B-1----:R-:W-:Y:S01]  /*01f0*/  ISETP.GE.AND P0, PT, R7, RZ, PT ;  /* 0x000000ff0700720c */ /* 0x002fe20003f06270 */
[----:B0-----:R-:W-:-:S05]  /*0200*/  IMAD R5, R0, R3, RZ ;  /* 0x0000000300057224 */ /* 0x001fca00078e02ff */
[----:B------:R-:W-:-:S04]  /*0210*/  IADD3 R0, PT, PT, R5, R3, RZ ;  /* 0x0000000305007210 */ /* 0x000fc80007ffe0ff */
[----:B------:R-:W-:-:S13]  /*0220*/  ISETP.GE.U32.OR P0, PT, R5, R0, !P0 ;  /* 0x000000000500720c */ /* 0x000fda0004706470 */
[----:B------:R-:W-:Y:S05]  /*0230*/  @P0 EXIT ;  /* 0x000000000000094d */ /* 0x000fea0003800000 */
[----:B------:R-:W0:Y:S01]  /*0240*/  LDCU.64 UR6, c[0x0][0x388] ;  /* 0x00007100ff0677ac */ /* 0x000e220008000a00 */
[C---:B------:R-:W-:Y:S01]  /*0250*/  IADD3 R4, P0, PT, R6.reuse, 0x1, RZ ;  /* 0x0000000106047810 */ /* 0x040fe20007f1e0ff */
[----:B------:R-:W-:Y:S01]  /*0260*/  VIADD R2, R6, 0x2 ;  /* 0x0000000206027836 */ /* 0x000fe20000000000 */
[----:B------:R-:W1:Y:S02]  /*0270*/  LDCU.64 UR8, c[0x0][0x358] ;  /* 0x00006b00ff0877ac */ /* 0x000e640008000a00 */
[----:B------:R-:W-:Y:S02]  /*0280*/  IADD3.X R3, PT, PT, RZ, R7, RZ, P0, !PT ;  /* 0x00000007ff037210 */ /* 0x000fe400007fe4ff */
[----:B------:R-:W-:Y:S01]  /*0290*/  LOP3.LUT R4, R4, 0xfffffffe, RZ, 0xc0, !PT ;  /* 0xfffffffe04047812 */ /* 0x000fe200078ec0ff */
[----:B0-----:R-:W-:-:S04]  /*02a0*/  UIADD3 UR6, UP0, UPT, UR6, 0x4, URZ ;  /* 0x0000000406067890 */ /* 0x001fc8000ff1e0ff */
[----:B-1----:R-:W-:-:S12]  /*02b0*/  UIADD3.X UR7, UPT, UPT, URZ, UR7, URZ, UP0, !UPT ;  /* 0x00000007ff077290 */ /* 0x002fd800087fe4ff */
.L_x_10:
[----:B0-----:R-:W0:Y:S01]  /*02c0*/  LDCU.64 UR4, c[0x0][0x390] ;  /* 0x00007200ff0477ac */ /* 0x001e220008000a00 */
[----:B--2---:R-:W-:Y:S01]  /*02d0*/  SHF.R.S32.HI R6, RZ, 0x1f, R5 ;  /* 0x0000001fff067819 */ /* 0x004fe20000011405 */
[C---:B------:R-:W-:Y:S02]  /*02e0*/  VIADD R9, R5.reuse, 0xffffffff ;  /* 0xffffffff05097836 */ /* 0x040fe40000000000 */
[-C--:B------:R-:W-:Y:S02]  /*02f0*/  IMAD R7, R5, R2.reuse, RZ ;  /* 0x0000000205077224 */ /* 0x080fe400078e02ff */
[----:B------:R-:W-:-:S03]  /*0300*/  IMAD R9, R9, R2, RZ ;  /* 0x0000000209097224 */ /* 0x000fc600078e02ff */
[----:B------:R-:W-:Y:S01]  /*0310*/  IADD3 R11, PT, PT, R7, R2, RZ ;  /* 0x00000002070b7210 */ /* 0x000fe20007ffe0ff */
[----:B0-----:R-:W-:Y:S02]  /*0320*/  UISETP.NE.U32.AND UP0, UPT, UR4, URZ, UPT ;  /* 0x000000ff0400728c */ /* 0x001fe4000bf05070 */
[----:B------:R-:W-:Y:S02]  /*0330*/  ISETP.GT.U32.AND P0, PT, R5, UR4, PT ;  /* 0x0000000405007c0c */ /* 0x000fe4000bf04070 */
[----:B------:R-:W-:Y:S02]  /*0340*/  UISETP.NE.AND.EX UP0, UPT, UR5, URZ, UPT, UP0 ;  /* 0x000000ff0500728c */ /* 0x000fe4000bf05300 */
[----:B------:R-:W-:Y:S01]  /*0350*/  ISETP.GT.AND.EX P0, PT, R6, UR5, PT, P0 ;  /* 0x0000000506007c0c */ /* 0x000fe2000bf04300 */
[----:B------:R-:W-:-:S03]  /*0360*/  IMAD.MOV.U32 R6, RZ, RZ, RZ ;  /* 0x000000ffff067224 */ /* 0x000fc600078e00ff */
[C---:B------:R-:W-:Y:S02]  /*0370*/  ISETP.LT.OR P0, PT, R5.reuse, 0x1, P0 ;  /* 0x000000010500780c */ /* 0x040fe40000701670 */
[----:B------:R-:W-:-:S04]  /*0380*/  IADD3 R5, PT, PT, R5, 0x1, RZ ;  /* 0x0000000105057810 */ /* 0x000fc80007ffe0ff */
[----:B------:R-:W-:Y:S01]  /*0390*/  ISETP.NE.AND P2, PT, R5, R0, PT ;  /* 0x000000000500720c */ /* 0x000fe20003f45270 */
[----:B-1----:R-:W-:-:S12]  /*03a0*/  BRA.U !UP0, `(.L_x_2) ;  /* 0x0000000508347547 */ /* 0x002fd8000b800000 */
[----:B------:R-:W0:Y:S01]  /*03b0*/  LDCU.64 UR4, c[0x0][0x380] ;  /* 0x00007000ff0477ac */ /* 0x000e220008000a00 */
[----:B------:R-:W1:Y:S01]  /*03c0*/  LDC.64 R12, c[0x0][0x380] ;  /* 0x0000e000ff0c7b82 */ /* 0x000e620000000a00 */
[----:B------:R-:W-:Y:S01]  /*03d0*/  IMAD.IADD R8, R9, 0x1, R2 ;  /* 0x0000000109087824 */ /* 0x000fe200078e0202 */
[----:B------:R-:W-:Y:S01]  /*03e0*/  MOV R6, RZ ;  /* 0x000000ff00067202 */ /* 0x000fe20000000f00 */
[----:B------:R-:W-:Y:S01]  /*03f0*/  IMAD.MOV.U32 R27, RZ, RZ, R9 ;  /* 0x000000ffff1b7224 */ /* 0x000fe200078e0009 */
[----:B------:R-:W-:Y:S01]  /*0400*/  MOV R10, R4 ;  /* 0x00000004000a7202 */ /* 0x000fe20000000f00 */
[----:B------:R-:W-:Y:S01]  /*0410*/  IMAD.MOV.U32 R26, RZ, RZ, R3 ;  /* 0x000000ffff1a7224 */ /* 0x000fe200078e0003 */
[----:B0-----:R-:W-:-:S04]  /*0420*/  UIADD3 UR4, UP0, UPT, UR4, -0x4, URZ ;  /* 0xfffffffc04047890 */ /* 0x001fc8000ff1e0ff */
[----:B------:R-:W-:Y:S02]  /*0430*/  UIADD3.X UR5, UPT, UPT, UR5, -0x1, URZ, UP0, !UPT ;  /* 0xffffffff05057890 */ /* 0x000fe400087fe4ff */
[----:B------:R-:W-:-:S04]  /*0440*/  MOV R14, UR4 ;  /* 0x00000004000e7c02 */ /* 0x000fc80008000f00 */
[----:B------:R-:W-:-:S07]  /*0450*/  IMAD.U32 R15, RZ, RZ, UR5 ;  /* 0x00000005ff0f7e24 */ /* 0x000fce000f8e00ff */
.L_x_7:
[----:B------:R-:W-:Y:S01]  /*0460*/  ISETP.EQ.OR P3, PT, R6, RZ, P0 ;  /* 0x000000ff0600720c */ /* 0x000fe20000762670 */
[----:B01----:R-:W-:Y:S01]  /*0470*/  IMAD.U32 R19, RZ, RZ, UR7 ;  /* 0x00000007ff137e24 */ /* 0x003fe2000f8e00ff */
[----:B------:R-:W-:Y:S01]  /*0480*/  IADD3 R10, P1, PT, R10, -0x2, RZ ;  /* 0xfffffffe0a0a7810 */ /* 0x000fe20007f3e0ff */
[----:B------:R-:W-:Y:S01]  /*0490*/  BSSY.RECONVERGENT B0, `(.L_x_3) ;  /* 0x0000020000007945 */ /* 0x000fe20003800200 */
[----:B------:R-:W-:Y:S01]  /*04a0*/  MOV R18, UR6 ;  /* 0x0000000600127c02 */ /* 0x000fe20008000f00 */
[----:B-1----:R-:W-:Y:S01]  /*04b0*/  IMAD.WIDE R16, R27, 0x4, R12 ;  /* 0x000000041b107825 */ /* 0x002fe200078e020c */
[----:B------:R-:W-:Y:S02]  /*04c0*/  IADD3.X R26, PT, PT, R26, -0x1, RZ, P1, !PT ;  /* 0xffffffff1a1a7810 */ /* 0x000fe40000ffe4ff */
[----:B------:R-:W-:Y:S01]  /*04d0*/  ISETP.NE.U32.AND P1, PT, R10, RZ, PT ;  /* 0x000000ff0a00720c */ /* 0x000fe20003f25070 */
[----:B------:R-:W-:-:S03]  /*04e0*/  IMAD.WIDE R18, R8, 0x4, R18 ;  /* 0x0000000408127825 */ /* 0x000fc600078e0212 */
[----:B------:R-:W-:Y:S01]  /*04f0*/  ISETP.NE.AND.EX P1, PT, R26, RZ, PT, P1 ;  /* 0x000000ff1a00720c */ /* 0x000fe20003f25310 */
[----:B------:R-:W-:-:S12]  /*0500*/  @P3 BRA `(.L_x_4) ;  /* 0x0000000000603947 */ /* 0x000fd80003800000 */
[--C-:B------:R-:W-:Y:S01]  /*0510*/  IMAD.WIDE R22, R9, 0x4, R14.reuse ;  /* 0x0000000409167825 */ /* 0x100fe200078e020e */
[----:B------:R-:W2:Y:S04]  /*0520*/  LDG.E R21, desc[UR8][R16.64] ;  /* 0x0000000810157981 */ /* 0x000ea8000c1e1900 */
[----:B------:R-:W3:Y:S04]  /*0530*/  LDG.E R24, desc[UR8][R16.64+0x4] ;  /* 0x0000040810187981 */ /* 0x000ee8000c1e1900 */
[----:B------:R-:W4:Y:S01]  /*0540*/  LDG.E R22, desc[UR8][R22.64] ;  /* 0x0000000816167981 */ /* 0x000f22000c1e1900 */
[----:B------:R-:W-:-:S06]  /*0550*/  IMAD.WIDE R28, R7, 0x4, R14 ;  /* 0x00000004071c7825 */ /* 0x000fcc00078e020e */
[----:B------:R-:W5:Y:S01]  /*0560*/  LDG.E R28, desc[UR8][R28.64] ;  /* 0x000000081c1c7981 */ /* 0x000f62000c1e1900 */
[----:B----4-:R-:W-:-:S04]  /*0570*/  FADD R20, RZ, R22 ;  /* 0x00000016ff147221 */ /* 0x010fc80000000000 */
[----:B--2---:R-:W-:Y:S01]  /*0580*/  FADD R25, R20, R21 ;  /* 0x0000001514197221 */ /* 0x004fe20000000000 */
[----:B------:R-:W-:-:S04]  /*0590*/  IMAD.WIDE R20, R2, 0x4, R16 ;  /* 0x0000000402147825 */ /* 0x000fc800078e0210 */
[----:B---3--:R-:W-:Y:S02]  /*05a0*/  FADD R25, R25, R24 ;  /* 0x0000001819197221 */ /* 0x008fe40000000000 */
[----:B------:R-:W2:Y:S01]  /*05b0*/  LDG.E R24, desc[UR8][R20.64] ;  /* 0x0000000814187981 */ /* 0x000ea2000c1e1900 */
[----:B------:R-:W-:-:S04]  /*05c0*/  IMAD.WIDE R22, R11, 0x4, R14 ;  /* 0x000000040b167825 */ /* 0x000fc800078e020e */
[----:B-----5:R-:W-:Y:S02]  /*05d0*/  FADD R25, R25, R28 ;  /* 0x0000001c19197221 */ /* 0x020fe40000000000 */
[----:B------:R-:W3:Y:S04]  /*05e0*/  LDG.E R22, desc[UR8][R22.64] ;  /* 0x0000000816167981 */ /* 0x000ee8000c1e1900 */
[----:B------:R-:W4:Y:S01]  /*05f0*/  LDG.E R20, desc[UR8][R20.64+0x4] ;  /* 0x0000040814147981 */ /* 0x000f22000c1e1900 */
[----:B--2---:R-:W-:Y:S01]  /*0600*/  FADD R29, R25, R24 ;  /* 0x00000018191d7221 */ /* 0x004fe20000000000 */
[----:B------:R-:W-:-:S05]  /*0610*/  IMAD.WIDE R24, R2, 0x8, R16 ;  /* 0x0000000802187825 */ /* 0x000fca00078e0210 */
[----:B------:R-:W2:Y:S04]  /*0620*/  LDG.E R28, desc[UR8][R24.64] ;  /* 0x00000008181c7981 */ /* 0x000ea8000c1e1900 */
[----:B------:R-:W5:Y:S01]  /*0630*/  LDG.E R25, desc[UR8][R24.64+0x4] ;  /* 0x0000040818197981 */ /* 0x000f62000c1e1900 */
[----:B----4-:R-:W-:-:S04]  /*0640*/  FADD R29, R29, R20 ;  /* 0x000000141d1d7221 */ /* 0x010fc80000000000 */
[----:B---3--:R-:W-:-:S04]  /*0650*/  FADD R29, R29, R22 ;  /* 0x000000161d1d7221 */ /* 0x008fc80000000000 */
[----:B--2---:R-:W-:-:S04]  /*0660*/  FADD R28, R29, R28 ;  /* 0x0000001c1d1c7221 */ /* 0x004fc80000000000 */
[----:B-----5:R-:W-:-:S05]  /*0670*/  FADD R21, R28, R25 ;  /* 0x000000191c157221 */ /* 0x020fca0000000000 */
[----:B------:R0:W-:Y:S02]  /*0680*/  STG.E desc[UR8][R18.64+-0x4], R21 ;  /* 0xfffffc1512007986 */ /* 0x0001e4000c101908 */
.L_x_4:
[----:B------:R-:W-:Y:S05]  /*0690*/  BSYNC.RECONVERGENT B0 ;  /* 0x0000000000007941 */ /* 0x000fea0003800200 */
.L_x_3:
[----:B------:R-:W-:Y:S04]  /*06a0*/  BSSY.RECONVERGENT B0, `(.L_x_5) ;  /* 0x0000017000007945 */ /* 0x000fe80003800200 */
[----:B------:R-:W-:Y:S05]  /*06b0*/  @P0 BRA `(.L_x_6) ;  /* 0x0000000000540947 */ /* 0x000fea0003800000 */
[----:B------:R-:W2:Y:S04]  /*06c0*/  LDG.E R22, desc[UR8][R16.64] ;  /* 0x0000000810167981 */ /* 0x000ea8000c1e1900 */
[----:B------:R-:W3:Y:S01]  /*06d0*/  LDG.E R23, desc[UR8][R16.64+0x4] ;  /* 0x0000040810177981 */ /* 0x000ee2000c1e1900 */
[----:B0-----:R-:W-:-:S03]  /*06e0*/  IMAD.WIDE R20, R2, 0x4, R16 ;  /* 0x0000000402147825 */ /* 0x001fc600078e0210 */
[----:B------:R-:W4:Y:S04]  /*06f0*/  LDG.E R25, desc[UR8][R16.64+0x8] ;  /* 0x0000080810197981 */ /* 0x000f28000c1e1900 */
[----:B------:R-:W5:Y:S04]  /*0700*/  LDG.E R24, desc[UR8][R20.64] ;  /* 0x0000000814187981 */ /* 0x000f68000c1e1900 */
[----:B------:R-:W5:Y:S01]  /*0710*/  LDG.E R28, desc[UR8][R20.64+0x8] ;  /* 0x00000808141c7981 */ /* 0x000f62000c1e1900 */
[----:B--2---:R-:W-:-:S04]  /*0720*/  FADD R22, RZ, R22 ;  /* 0x00000016ff167221 */ /* 0x004fc80000000000 */
[----:B---3--:R-:W-:-:S04]  /*0730*/  FADD R22, R22, R23 ;  /* 0x0000001716167221 */ /* 0x008fc80000000000 */
[----:B----4-:R-:W-:Y:S02]  /*0740*/  FADD R29, R22, R25 ;  /* 0x00000019161d7221 */ /* 0x010fe40000000000 */
[----:B------:R-:W2:Y:S01]  /*0750*/  LDG.E R25, desc[UR8][R20.64+0x4] ;  /* 0x0000040814197981 */ /* 0x000ea2000c1e1900 */
[----:B------:R-:W-:-:S04]  /*0760*/  IMAD.WIDE R22, R2, 0x8, R16 ;  /* 0x0000000802167825 */ /* 0x000fc800078e0210 */
[----:B-----5:R-:W-:Y:S02]  /*0770*/  FADD R24, R29, R24 ;  /* 0x000000181d187221 */ /* 0x020fe40000000000 */
[----:B------:R-:W3:Y:S04]  /*0780*/  LDG.E R29, desc[UR8][R22.64] ;  /* 0x00000008161d7981 */ /* 0x000ee8000c1e1900 */
[----:B------:R-:W4:Y:S04]  /*0790*/  LDG.E R16, desc[UR8][R22.64+0x4] ;  /* 0x0000040816107981 */ /* 0x000f28000c1e1900 */
[----:B------:R-:W5:Y:S01]  /*07a0*/  LDG.E R17, desc[UR8][R22.64+0x8] ;  /* 0x0000080816117981 */ /* 0x000f62000c1e1900 */
[----:B--2---:R-:W-:-:S04]  /*07b0*/  FADD R25, R24, R25 ;  /* 0x0000001918197221 */ /* 0x004fc80000000000 */
[----:B------:R-:W-:-:S04]  /*07c0*/  FADD R25, R25, R28 ;  /* 0x0000001c19197221 */ /* 0x000fc80000000000 */
[----:B---3--:R-:W-:-:S04]  /*07d0*/  FADD R25, R25, R29 ;  /* 0x0000001d19197221 */ /* 0x008fc80000000000 */
[----:B----4-:R-:W-:-:S04]  /*07e0*/  FADD R16, R25, R16 ;  /* 0x0000001019107221 */ /* 0x010fc80000000000 */
[----:B-----5:R-:W-:-:S05]  /*07f0*/  FADD R17, R16, R17 ;  /* 0x0000001110117221 */ /* 0x020fca0000000000 */
[----:B------:R1:W-:Y:S02]  /*0800*/  STG.E desc[UR8][R18.64], R17 ;  /* 0x0000001112007986 */ /* 0x0003e4000c101908 */
.L_x_6:
[----:B------:R-:W-:Y:S05]  /*0810*/  BSYNC.RECONVERGENT B0 ;  /* 0x0000000000007941 */ /* 0x000fea0003800200 */
.L_x_5:
[----:B------:R-:W-:Y:S01]  /*0820*/  IADD3 R14, P3, PT, R14, 0x8, RZ ;  /* 0x000000080e0e7810 */ /* 0x000fe20007f7e0ff */
[----:B------:R-:W-:Y:S01]  /*0830*/  VIADD R8, R8, 0x2 ;  /* 0x0000000208087836 */ /* 0x000fe20000000000 */
[----:B------:R-:W-:Y:S01]  /*0840*/  IADD3 R6, PT, PT, R6, 0x2, RZ ;  /* 0x0000000206067810 */ /* 0x000fe20007ffe0ff */
[----:B------:R-:W-:Y:S01]  /*0850*/  VIADD R27, R27, 0x2 ;  /* 0x000000021b1b7836 */ /* 0x000fe20000000000 */
[----:B------:R-:W-:Y:S01]  /*0860*/  IADD3.X R15, PT, PT, RZ, R15, RZ, P3, !PT ;  /* 0x0000000fff0f7210 */ /* 0x000fe20001ffe4ff */
[----:B------:R-:W-:Y:S08]  /*0870*/  @P1 BRA `(.L_x_7) ;  /* 0xfffffff800f81947 */ /* 0x000ff0000383ffff */
.L_x_2:
[----:B------:R-:W2:Y:S01]  /*0880*/  LDCU UR4, c[0x0][0x390] ;  /* 0x00007200ff0477ac */ /* 0x000ea20008000800 */
[----:B------:R-:W-:Y:S01]  /*0890*/  ISETP.EQ.OR P0, PT, R6, RZ, P0 ;  /* 0x000000ff0600720c */ /* 0x000fe20000702670 */
[----:B------:R-:W-:Y:S01]  /*08a0*/  BSSY.RECONVERGENT B0, `(.L_x_8) ;  /* 0x000002d000007945 */ /* 0x000fe20003800200 */
[----:B--2---:R-:W-:-:S06]  /*08b0*/  ULOP3.LUT UP0, URZ, UR4, 0x1, URZ, 0xc0, !UPT ;  /* 0x0000000104ff7892 */ /* 0x004fcc000f80c0ff */
[----:B------:R-:W-:-:S13]  /*08c0*/  PLOP3.LUT P0, PT, P0, PT, UP0, 0xea, 0xae ;  /* 0x0000000000ae781c */ /* 0x000fda000070fd0a */
[----:B------:R-:W-:Y:S05]  /*08d0*/  @P0 BRA `(.L_x_9) ;  /* 0x0000000000a40947 */ /* 0x000fea0003800000 */
[----:B------:R-:W2:Y:S01]  /*08e0*/  LDCU.64 UR4, c[0x0][0x380] ;  /* 0x00007000ff0477ac */ /* 0x000ea20008000a00 */
[----:B------:R-:W3:Y:S01]  /*08f0*/  LDC.64 R14, c[0x0][0x380] ;  /* 0x0000e000ff0e7b82 */ /* 0x000ee20000000a00 */
[----:B------:R-:W-:Y:S02]  /*0900*/  SHF.R.S32.HI R10, RZ, 0x1f, R6 ;  /* 0x0000001fff0a7819 */ /* 0x000fe40000011406 */
[CC--:B------:R-:W-:Y:S02]  /*0910*/  IADD3 R8, P0, PT, R9.reuse, R6.reuse, RZ ;  /* 0x0000000609087210 */ /* 0x0c0fe40007f1e0ff */
[C---:B------:R-:W-:Y:S02]  /*0920*/  IADD3 R13, PT, PT, R9.reuse, R6, RZ ;  /* 0x00000006090d7210 */ /* 0x040fe40007ffe0ff */
[----:B-1----:R-:W-:Y:S02]  /*0930*/  LEA.HI.X.SX32 R17, R9, R10, 0x1, P0 ;  /* 0x0000000a09117211 */ /* 0x002fe400000f0eff */
[----:B--2---:R-:W-:-:S04]  /*0940*/  LEA R20, P0, R8, UR4, 0x2 ;  /* 0x0000000408147c11 */ /* 0x004fc8000f8010ff */
[----:B0-----:R-:W-:Y:S02]  /*0950*/  LEA.HI.X R21, R8, UR5, R17, 0x2, P0 ;  /* 0x0000000508157c11 */ /* 0x001fe400080f1411 */
[----:B------:R-:W-:Y:S01]  /*0960*/  IADD3 R12, P0, PT, R7, R6, RZ ;  /* 0x00000006070c7210 */ /* 0x000fe20007f1e0ff */
[----:B---3--:R-:W-:Y:S02]  /*0970*/  IMAD.WIDE R8, R13, 0x4, R14 ;  /* 0x000000040d087825 */ /* 0x008fe400078e020e */
[----:B------:R-:W2:Y:S01]  /*0980*/  LDG.E R20, desc[UR8][R20.64+-0x4] ;  /* 0xfffffc0814147981 */ /* 0x000ea2000c1e1900 */
[----:B------:R-:W-:Y:S02]  /*0990*/  LEA.HI.X.SX32 R15, R7, R10, 0x1, P0 ;  /* 0x0000000a070f7211 */ /* 0x000fe400000f0eff */
[----:B------:R-:W-:Y:S01]  /*09a0*/  LEA R18, P0, R12, UR4, 0x2 ;  /* 0x000000040c127c11 */ /* 0x000fe2000f8010ff */
[----:B------:R-:W3:Y:S01]  /*09b0*/  LDG.E R7, desc[UR8][R8.64] ;  /* 0x0000000808077981 */ /* 0x000ee2000c1e1900 */
[----:B------:R-:W-:-:S02]  /*09c0*/  IADD3 R6, P1, PT, R11, R6, RZ ;  /* 0x000000060b067210 */ /* 0x000fc40007f3e0ff */
[----:B------:R-:W-:Y:S02]  /*09d0*/  LEA.HI.X R19, R12, UR5, R15, 0x2, P0 ;  /* 0x000000050c137c11 */ /* 0x000fe400080f140f */
[----:B------:R3:W4:Y:S01]  /*09e0*/  LDG.E R12, desc[UR8][R8.64+0x4] ;  /* 0x00000408080c7981 */ /* 0x000722000c1e1900 */
[----:B------:R-:W-:Y:S01]  /*09f0*/  IMAD.WIDE R14, R2, 0x4, R8 ;  /* 0x00000004020e7825 */ /* 0x000fe200078e0208 */
[----:B------:R-:W-:Y:S02]  /*0a00*/  LEA.HI.X.SX32 R11, R11, R10, 0x1, P1 ;  /* 0x0000000a0b0b7211 */ /* 0x000fe400008f0eff */
[----:B------:R-:W5:Y:S01]  /*0a10*/  LDG.E R18, desc[UR8][R18.64+-0x4] ;  /* 0xfffffc0812127981 */ /* 0x000f62000c1e1900 */
[----:B------:R-:W-:-:S03]  /*0a20*/  LEA R10, P0, R6, UR4, 0x2 ;  /* 0x00000004060a7c11 */ /* 0x000fc6000f8010ff */
[----:B------:R-:W5:Y:S01]  /*0a30*/  LDG.E R22, desc[UR8][R14.64] ;  /* 0x000000080e167981 */ /* 0x000f62000c1e1900 */
[----:B------:R-:W-:-:S03]  /*0a40*/  LEA.HI.X R11, R6, UR5, R11, 0x2, P0 ;  /* 0x00000005060b7c11 */ /* 0x000fc600080f140b */
[----:B------:R-:W5:Y:S01]  /*0a50*/  LDG.E R24, desc[UR8][R14.64+0x4] ;  /* 0x000004080e187981 */ /* 0x000f62000c1e1900 */
[----:B------:R-:W-:-:S03]  /*0a60*/  IMAD.WIDE R16, R2, 0x4, R14 ;  /* 0x0000000402107825 */ /* 0x000fc600078e020e */
[----:B------:R-:W5:Y:S04]  /*0a70*/  LDG.E R10, desc[UR8][R10.64+-0x4] ;  /* 0xfffffc080a0a7981 */ /* 0x000f68000c1e1900 */
[----:B------:R-:W5:Y:S04]  /*0a80*/  LDG.E R26, desc[UR8][R16.64] ;  /* 0x00000008101a7981 */ /* 0x000f68000c1e1900 */
[----:B------:R-:W5:Y:S01]  /*0a90*/  LDG.E R8, desc[UR8][R16.64+0x4] ;  /* 0x0000040810087981 */ /* 0x000f62000c1e1900 */
[----:B------:R-:W-:Y:S02]  /*0aa0*/  IMAD.IADD R13, R13, 0x1, R2 ;  /* 0x000000010d0d7824 */ /* 0x000fe400078e0202 */
[----:B--2---:R-:W-:-:S04]  /*0ab0*/  FADD R20, RZ, R20 ;  /* 0x00000014ff147221 */ /* 0x004fc80000000000 */
[----:B---3--:R-:W-:Y:S02]  /*0ac0*/  FADD R9, R20, R7 ;  /* 0x0000000714097221 */ /* 0x008fe40000000000 */
[----:B------:R-:W0:Y:S02]  /*0ad0*/  LDC.64 R6, c[0x0][0x388] ;  /* 0x0000e200ff067b82 */ /* 0x000e240000000a00 */
[----:B----4-:R-:W-:-:S04]  /*0ae0*/  FADD R9, R9, R12 ;  /* 0x0000000c09097221 */ /* 0x010fc80000000000 */
[----:B-----5:R-:W-:-:S04]  /*0af0*/  FADD R9, R9, R18 ;  /* 0x0000001209097221 */ /* 0x020fc80000000000 */
[----:B------:R-:W-:-:S04]  /*0b00*/  FADD R9, R9, R22 ;  /* 0x0000001609097221 */ /* 0x000fc80000000000 */
[----:B------:R-:W-:-:S04]  /*0b10*/  FADD R9, R9, R24 ;  /* 0x0000001809097221 */ /* 0x000fc80000000000 */
[----:B------:R-:W-:-:S04]  /*0b20*/  FADD R9, R9, R10 ;  /* 0x0000000a09097221 */ /* 0x000fc80000000000 */
[----:B------:R-:W-:Y:S01]  /*0b30*/  FADD R9, R9, R26 ;  /* 0x0000001a09097221 */ /* 0x000fe20000000000 */
[----:B0-----:R-:W-:-:S04]  /*0b40*/  IMAD.WIDE R6, R13, 0x4, R6 ;  /* 0x000000040d067825 */ /* 0x001fc800078e0206 */
[----:B------:R-:W-:-:S05]  /*0b50*/  FADD R9, R9, R8 ;  /* 0x0000000809097221 */ /* 0x000fca0000000000 */
[----:B------:R2:W-:Y:S02]  /*0b60*/  STG.E desc[UR8][R6.64], R9 ;  /* 0x0000000906007986 */ /* 0x0005e4000c101908 */
.L_x_9:
[----:B------:R-:W-:Y:S05]  /*0b70*/  BSYNC.RECONVERGENT B0 ;  /* 0x0000000000007941 */ /* 0x000fea0003800200 */
.L_x_8:
[----:B------:R-:W-:Y:S05]  /*0b80*/  @P2 BRA `(.L_x_10) ;  /* 0xfffffff400cc2947 */ /* 0x000fea000383ffff */
[----:B------:R-:W-:Y:S05]  /*0b90*/  EXIT ;  /* 0x000000000000794d */ /* 0x000fea0003800000 */
        .weak           $__internal_0_$__cuda_sm20_div_s64
        .type           $__internal_0_$__cuda_sm20_div_s64,@function
        .size           $__internal_0_$__cuda_sm20_div_s64,(.L_x_12 - $__internal_0_$__cuda_sm20_div_s64)
$__internal_0_$__cuda_sm20_div_s64:
[----:B------:R-:W-:Y:S01]  /*0ba0*/  HFMA2 R9, -RZ, RZ, 0, 0 ;  /* 0x00000000ff097431 */ /* 0x000fe200000001ff */
[----:B------:R-:W-:-:S04]  /*0bb0*/  MOV R8, R0 ;  /* 0x0000000000087202 */ /* 0x000fc80000000f00 */
[----:B------:R-:W0:Y:S08]  /*0bc0*/  I2F.U64.RP R3, R8 ;  /* 0x0000000800037312 */ /* 0x000e300000309000 */
[----:B0-----:R-:W0:Y:S02]  /*0bd0*/  MUFU.RCP R3, R3 ;  /* 0x0000000300037308 */ /* 0x001e240000001000 */
[----:B0-----:R-:W-:-:S06]  /*0be0*/  VIADD R4, R3, 0x1ffffffe ;  /* 0x1ffffffe03047836 */ /* 0x001fcc0000000000 */
[----:B------:R-:W0:Y:S02]  /*0bf0*/  F2I.U64.TRUNC R4, R4 ;  /* 0x0000000400047311 */ /* 0x000e24000020d800 */
[----:B0-----:R-:W-:-:S04]  /*0c00*/  IMAD.WIDE.U32 R6, R4, R0, RZ ;  /* 0x0000000004067225 */ /* 0x001fc800078e00ff */
[----:B------:R-:W-:Y:S01]  /*0c10*/  IMAD R7, R5, R0, R7 ;  /* 0x0000000005077224 */ /* 0x000fe200078e0207 */
[----:B------:R-:W-:-:S04]  /*0c20*/  IADD3 R11, P0, PT, RZ, -R6, RZ ;  /* 0x80000006ff0b7210 */ /* 0x000fc80007f1e0ff */
[----:B------:R-:W-:Y:S01]  /*0c30*/  IADD3.X R13, PT, PT, RZ, ~R7, RZ, P0, !PT ;  /* 0x80000007ff0d7210 */ /* 0x000fe200007fe4ff */
[----:B------:R-:W-:Y:S01]  /*0c40*/  IMAD.HI.U32 R6, R4, R11, RZ ;  /* 0x0000000b04067227 */ /* 0x000fe200078e00ff */
[----:B------:R-:W-:-:S03]  /*0c50*/  MOV R7, R4 ;  /* 0x0000000400077202 */ /* 0x000fc60000000f00 */
[-C--:B------:R-:W-:Y:S02]  /*0c60*/  IMAD R9, R5, R13.reuse, RZ ;  /* 0x0000000d05097224 */ /* 0x080fe400078e02ff */
[----:B------:R-:W-:-:S04]  /*0c70*/  IMAD.WIDE.U32 R6, P0, R4, R13, R6 ;  /* 0x0000000d04067225 */ /* 0x000fc80007800006 */
[----:B------:R-:W-:-:S04]  /*0c80*/  IMAD.HI.U32 R3, R5, R13, RZ ;  /* 0x0000000d05037227 */ /* 0x000fc800078e00ff */
[----:B------:R-:W-:-:S04]  /*0c90*/  IMAD.HI.U32 R6, P1, R5, R11, R6 ;  /* 0x0000000b05067227 */ /* 0x000fc80007820006 */
[----:B------:R-:W-:Y:S01]  /*0ca0*/  IMAD.X R3, R3, 0x1, R5, P0 ;  /* 0x0000000103037824 */ /* 0x000fe200000e0605 */
[----:B------:R-:W-:Y:S02]  /*0cb0*/  IADD3 R7, P2, PT, R9, R6, RZ ;  /* 0x0000000609077210 */ /* 0x000fe40007f5e0ff */
[----:B------:R-:W-:Y:S02]  /*0cc0*/  IADD3 R9, P4, PT, RZ, -UR4, RZ ;  /* 0x80000004ff097c10 */ /* 0x000fe4000ff9e0ff */
[----:B------:R-:W-:Y:S01]  /*0cd0*/  IADD3.X R3, PT, PT, RZ, RZ, R3, P2, P1 ;  /* 0x000000ffff037210 */ /* 0x000fe200017e2403 */
[----:B------:R-:W-:Y:S01]  /*0ce0*/  IMAD.WIDE.U32 R4, R7, R0, RZ ;  /* 0x0000000007047225 */ /* 0x000fe200078e00ff */
[----:B------:R-:W-:Y:S02]  /*0cf0*/  ISETP.LE.AND P1, PT, RZ, UR5, PT ;  /* 0x00000005ff007c0c */ /* 0x000fe4000bf23270 */
[----:B------:R-:W-:Y:S01]  /*0d00*/  IADD3 R11, P0, PT, RZ, -R4, RZ ;  /* 0x80000004ff0b7210 */ /* 0x000fe20007f1e0ff */
[----:B------:R-:W-:Y:S01]  /*0d10*/  IMAD R4, R3, R0, R5 ;  /* 0x0000000003047224 */ /* 0x000fe200078e0205 */
[----:B------:R-:W-:Y:S01]  /*0d20*/  SEL R9, R9, UR4, !P1 ;  /* 0x0000000409097c07 */ /* 0x000fe2000c800000 */
[----:B------:R-:W-:-:S02]  /*0d30*/  HFMA2 R5, -RZ, RZ, 0, 0 ;  /* 0x00000000ff057431 */ /* 0x000fc400000001ff */
[----:B------:R-:W-:Y:S01]  /*0d40*/  IMAD.HI.U32 R6, R7, R11, RZ ;  /* 0x0000000b07067227 */ /* 0x000fe200078e00ff */
[----:B------:R-:W-:-:S05]  /*0d50*/  IADD3.X R4, PT, PT, RZ, ~R4, RZ, P0, !PT ;  /* 0x80000004ff047210 */ /* 0x000fca00007fe4ff */
[----:B------:R-:W-:-:S04]  /*0d60*/  IMAD.WIDE.U32 R6, P0, R7, R4, R6 ;  /* 0x0000000407067225 */ /* 0x000fc80007800006 */
[----:B------:R-:W-:-:S04]  /*0d70*/  IMAD.HI.U32 R7, P2, R3, R11, R6 ;  /* 0x0000000b03077227 */ /* 0x000fc80007840006 */
[CC--:B------:R-:W-:Y:S02]  /*0d80*/  IMAD R6, R3.reuse, R4.reuse, RZ ;  /* 0x0000000403067224 */ /* 0x0c0fe400078e02ff */
[----:B------:R-:W-:-:S03]  /*0d90*/  IMAD.HI.U32 R4, R3, R4, RZ ;  /* 0x0000000403047227 */ /* 0x000fc600078e00ff */
[----:B------:R-:W-:Y:S01]  /*0da0*/  IADD3 R7, P3, PT, R6, R7, RZ ;  /* 0x0000000706077210 */ /* 0x000fe20007f7e0ff */
[----:B------:R-:W-:Y:S01]  /*0db0*/  IMAD.X R3, R4, 0x1, R3, P0 ;  /* 0x0000000104037824 */ /* 0x000fe200000e0603 */
[----:B------:R-:W-:-:S03]  /*0dc0*/  IADD3.X R6, PT, PT, RZ, ~UR5, RZ, P4, !PT ;  /* 0x80000005ff067c10 */ /* 0x000fc6000a7fe4ff */
[----:B------:R-:W-:Y:S01]  /*0dd0*/  IMAD.HI.U32 R4, R7, R9, RZ ;  /* 0x0000000907047227 */ /* 0x000fe200078e00ff */
[----:B------:R-:W-:Y:S02]  /*0de0*/  SEL R6, R6, UR5, !P1 ;  /* 0x0000000506067c07 */ /* 0x000fe4000c800000 */
[----:B------:R-:W-:-:S03]  /*0df0*/  IADD3.X R3, PT, PT, RZ, RZ, R3, P3, P2 ;  /* 0x000000ffff037210 */ /* 0x000fc60001fe4403 */
[----:B------:R-:W-:-:S04]  /*0e00*/  IMAD.WIDE.U32 R4, R7, R6, R4 ;  /* 0x0000000607047225 */ /* 0x000fc800078e0004 */
[C---:B------:R-:W-:Y:S02]  /*0e10*/  IMAD R7, R3.reuse, R6, RZ ;  /* 0x0000000603077224 */ /* 0x040fe400078e02ff */
[----:B------:R-:W-:-:S04]  /*0e20*/  IMAD.HI.U32 R4, P0, R3, R9, R4 ;  /* 0x0000000903047227 */ /* 0x000fc80007800004 */
[----:B------:R-:W-:Y:S01]  /*0e30*/  IMAD.HI.U32 R3, R3, R6, RZ ;  /* 0x0000000603037227 */ /* 0x000fe200078e00ff */
[----:B------:R-:W-:-:S04]  /*0e40*/  IADD3 R7, P2, PT, R7, R4, RZ ;  /* 0x0000000407077210 */ /* 0x000fc80007f5e0ff */
[----:B------:R-:W-:Y:S01]  /*0e50*/  IADD3.X R3, PT, PT, R3, RZ, RZ, P0, !PT ;  /* 0x000000ff03037210 */ /* 0x000fe200007fe4ff */
[----:B------:R-:W-:-:S04]  /*0e60*/  IMAD.WIDE.U32 R4, R7, R0, RZ ;  /* 0x0000000007047225 */ /* 0x000fc800078e00ff */
[----:B------:R-:W-:Y:S01]  /*0e70*/  IMAD.X R3, RZ, RZ, R3, P2 ;  /* 0x000000ffff037224 */ /* 0x000fe200010e0603 */
[----:B------:R-:W-:Y:S02]  /*0e80*/  IADD3 R9, P0, PT, -R4, R9, RZ ;  /* 0x0000000904097210 */ /* 0x000fe40007f1e1ff */
[----:B------:R-:W-:Y:S01]  /*0e90*/  IADD3 R4, PT, PT, R7, 0x1, RZ ;  /* 0x0000000107047810 */ /* 0x000fe20007ffe0ff */
[----:B------:R-:W-:-:S05]  /*0ea0*/  IMAD R3, R3, R0, R5 ;  /* 0x0000000003037224 */ /* 0x000fca00078e0205 */
[----:B------:R-:W-:Y:S02]  /*0eb0*/  IADD3.X R6, PT, PT, ~R3, R6, RZ, P0, !PT ;  /* 0x0000000603067210 */ /* 0x000fe400007fe5ff */
[----:B------:R-:W-:Y:S02]  /*0ec0*/  ISETP.GE.U32.AND P0, PT, R9, R0, PT ;  /* 0x000000000900720c */ /* 0x000fe40003f06070 */
[-C--:B------:R-:W-:Y:S02]  /*0ed0*/  IADD3 R3, P2, PT, -R0, R9.reuse, RZ ;  /* 0x0000000900037210 */ /* 0x080fe40007f5e1ff */
[C---:B------:R-:W-:Y:S02]  /*0ee0*/  ISETP.GE.U32.AND.EX P0, PT, R6.reuse, RZ, PT, P0 ;  /* 0x000000ff0600720c */ /* 0x040fe40003f06100 */
[----:B------:R-:W-:Y:S02]  /*0ef0*/  IADD3.X R5, PT, PT, R6, -0x1, RZ, P2, !PT ;  /* 0xffffffff06057810 */ /* 0x000fe400017fe4ff */
[----:B------:R-:W-:-:S02]  /*0f00*/  SEL R3, R3, R9, P0 ;  /* 0x0000000903037207 */ /* 0x000fc40000000000 */
[----:B------:R-:W-:Y:S02]  /*0f10*/  SEL R4, R4, R7, P0 ;  /* 0x0000000704047207 */ /* 0x000fe40000000000 */
[----:B------:R-:W-:Y:S02]  /*0f20*/  SEL R5, R5, R6, P0 ;  /* 0x0000000605057207 */ /* 0x000fe40000000000 */
[----:B------:R-:W-:Y:S01]  /*0f30*/  ISETP.GE.U32.AND P0, PT, R3, R0, PT ;  /* 0x000000000300720c */ /* 0x000fe20003f06070 */
[----:B------:R-:W-:-:S03]  /*0f40*/  VIADD R3, R4, 0x1 ;  /* 0x0000000104037836 */ /* 0x000fc60000000000 */
[----:B------:R-:W-:-:S04]  /*0f50*/  ISETP.GE.U32.AND.EX P0, PT, R5, RZ, PT, P0 ;  /* 0x000000ff0500720c */ /* 0x000fc80003f06100 */
[----:B------:R-:W-:Y:S02]  /*0f60*/  SEL R3, R3, R4, P0 ;  /* 0x0000000403037207 */ /* 0x000fe40000000000 */
[----:B------:R-:W-:Y:S02]  /*0f70*/  ISETP.NE.U32.AND P0, PT, R0, RZ, PT ;  /* 0x000000ff0000720c */ /* 0x000fe40003f05070 */
[-C--:B------:R-:W-:Y:S02]  /*0f80*/  IADD3 R0, PT, PT, RZ, -R3.reuse, RZ ;  /* 0x80000003ff007210 */ /* 0x080fe40007ffe0ff */
[----:B------:R-:W-:Y:S02]  /*0f90*/  ISETP.NE.AND.EX P0, PT, RZ, RZ, PT, P0 ;  /* 0x000000ffff00720c */ /* 0x000fe40003f05300 */
[----:B------:R-:W-:Y:S02]  /*0fa0*/  SEL R0, R0, R3, !P1 ;  /* 0x0000000300007207 */ /* 0x000fe40004800000 */
[----:B------:R-:W-:-:S02]  /*0fb0*/  MOV R3, 0x0 ;  /* 0x0000000000037802 */ /* 0x000fc40000000f00 */
[----:B------:R-:W-:Y:S02]  /*0fc0*/  SEL R0, R0, 0xffffffff, P0 ;  /* 0xffffffff00007807 */ /* 0x000fe40000000000 */
[----:B------:R-:W-:Y:S05]  /*0fd0*/  RET.REL.NODEC R2 `(_Z11convolutionPfS_x) ;  /* 0xfffffff002087950 */ /* 0x000fea0003c3ffff */
.L_x_11:
[----:B------:R-:W-:-:S00]  /*0fe0*/  BRA `(.L_x_11) ;  /* 0xfffffffc00fc7947 */ /* 0x000fc0000383ffff */
[----:B------:R-:W-:-:S00]  /*0ff0*/  NOP ;  /* 0x0000000000007918 */ /* 0x000fc00000000000 */
        /* <DEDUP_REMOVED lines=8> */
.L_x_12:


//--------------------- .nv.shared.reserved.0     --------------------------
	.section	.nv.shared.reserved.0,"aw",@nobits
	.weak		__nv_reservedSMEM_offset_0_alias
	.size		__nv_reservedSMEM_offset_0_alias, 0, 64
	.other		__nv_reservedSMEM_offset_0_alias,@"STO_CUDA_RESERVED_SHARED STV_DEFAULT"
__nv_reservedSMEM_offset_0_alias:
	.zero		0
	.zero		64


//--------------------- .nv.constant0._Z11convolutionPfS_x --------------------------
	.section	.nv.constant0._Z11convolutionPfS_x,"a",@progbits
	.sectionflags	@""
	.align	4
.nv.constant0._Z11convolutionPfS_x:
	.zero		920


//--------------------- SYMBOLS --------------------------

	.type		.nv.reservedSmem.offset0,@object
	.size		.nv.reservedSmem.offset0,0x4
